//
// Generated by NVIDIA NVVM Compiler
//
// Compiler Build ID: CL-36424714
// Cuda compilation tools, release 13.0, V13.0.88
// Based on NVVM 20.0.0
//

.version 9.0
.target sm_100
.address_size 64

	// .globl	_Z15predict_ratingsPfS_S_S_S_S_

.visible .entry _Z15predict_ratingsPfS_S_S_S_S_(
	.param .u64 .ptr .align 1 _Z15predict_ratingsPfS_S_S_S_S__param_0,
	.param .u64 .ptr .align 1 _Z15predict_ratingsPfS_S_S_S_S__param_1,
	.param .u64 .ptr .align 1 _Z15predict_ratingsPfS_S_S_S_S__param_2,
	.param .u64 .ptr .align 1 _Z15predict_ratingsPfS_S_S_S_S__param_3,
	.param .u64 .ptr .align 1 _Z15predict_ratingsPfS_S_S_S_S__param_4,
	.param .u64 .ptr .align 1 _Z15predict_ratingsPfS_S_S_S_S__param_5
)
{
	.reg .pred 	%p<4>;
	.reg .b32 	%r<13>;
	.reg .b32 	%f<36>;
	.reg .b64 	%rd<24>;

	ld.param.u64 	%rd1, [_Z15predict_ratingsPfS_S_S_S_S__param_0];
	ld.param.u64 	%rd2, [_Z15predict_ratingsPfS_S_S_S_S__param_1];
	ld.param.u64 	%rd3, [_Z15predict_ratingsPfS_S_S_S_S__param_2];
	ld.param.u64 	%rd4, [_Z15predict_ratingsPfS_S_S_S_S__param_3];
	ld.param.u64 	%rd5, [_Z15predict_ratingsPfS_S_S_S_S__param_4];
	ld.param.u64 	%rd6, [_Z15predict_ratingsPfS_S_S_S_S__param_5];
	mov.u32 	%r3, %ctaid.x;
	mov.u32 	%r4, %ntid.x;
	mov.u32 	%r5, %tid.x;
	mad.lo.s32 	%r1, %r3, %r4, %r5;
	mov.u32 	%r6, %ctaid.y;
	mov.u32 	%r7, %ntid.y;
	mov.u32 	%r8, %tid.y;
	mad.lo.s32 	%r9, %r6, %r7, %r8;
	setp.gt.s32 	%p1, %r1, 942;
	setp.gt.u32 	%p2, %r9, 1681;
	or.pred  	%p3, %p1, %p2;
	@%p3 bra 	$L__BB0_2;
	cvta.to.global.u64 	%rd7, %rd6;
	cvta.to.global.u64 	%rd8, %rd1;
	cvta.to.global.u64 	%rd9, %rd2;
	cvta.to.global.u64 	%rd10, %rd5;
	cvta.to.global.u64 	%rd11, %rd3;
	cvta.to.global.u64 	%rd12, %rd4;
	mul.wide.s32 	%rd13, %r1, 4;
	add.s64 	%rd14, %rd10, %rd13;
	ld.global.f32 	%f1, [%rd14];
	add.s64 	%rd15, %rd11, %rd13;
	ld.global.f32 	%f2, [%rd15];
	add.f32 	%f3, %f1, %f2;
	mul.wide.u32 	%rd16, %r9, 4;
	add.s64 	%rd17, %rd12, %rd16;
	ld.global.f32 	%f4, [%rd17];
	add.f32 	%f5, %f3, %f4;
	mul.lo.s32 	%r10, %r9, 10;
	mul.lo.s32 	%r11, %r1, 10;
	mul.wide.s32 	%rd18, %r11, 4;
	add.s64 	%rd19, %rd8, %rd18;
	ld.global.f32 	%f6, [%rd19];
	mul.wide.u32 	%rd20, %r10, 4;
	add.s64 	%rd21, %rd9, %rd20;
	ld.global.f32 	%f7, [%rd21];
	fma.rn.f32 	%f8, %f6, %f7, %f5;
	ld.global.f32 	%f9, [%rd19+4];
	ld.global.f32 	%f10, [%rd21+4];
	fma.rn.f32 	%f11, %f9, %f10, %f8;
	ld.global.f32 	%f12, [%rd19+8];
	ld.global.f32 	%f13, [%rd21+8];
	fma.rn.f32 	%f14, %f12, %f13, %f11;
	ld.global.f32 	%f15, [%rd19+12];
	ld.global.f32 	%f16, [%rd21+12];
	fma.rn.f32 	%f17, %f15, %f16, %f14;
	ld.global.f32 	%f18, [%rd19+16];
	ld.global.f32 	%f19, [%rd21+16];
	fma.rn.f32 	%f20, %f18, %f19, %f17;
	ld.global.f32 	%f21, [%rd19+20];
	ld.global.f32 	%f22, [%rd21+20];
	fma.rn.f32 	%f23, %f21, %f22, %f20;
	ld.global.f32 	%f24, [%rd19+24];
	ld.global.f32 	%f25, [%rd21+24];
	fma.rn.f32 	%f26, %f24, %f25, %f23;
	ld.global.f32 	%f27, [%rd19+28];
	ld.global.f32 	%f28, [%rd21+28];
	fma.rn.f32 	%f29, %f27, %f28, %f26;
	ld.global.f32 	%f30, [%rd19+32];
	ld.global.f32 	%f31, [%rd21+32];
	fma.rn.f32 	%f32, %f30, %f31, %f29;
	ld.global.f32 	%f33, [%rd19+36];
	ld.global.f32 	%f34, [%rd21+36];
	fma.rn.f32 	%f35, %f33, %f34, %f32;
	mad.lo.s32 	%r12, %r1, 1682, %r9;
	mul.wide.s32 	%rd22, %r12, 4;
	add.s64 	%rd23, %rd7, %rd22;
	st.global.f32 	[%rd23], %f35;
$L__BB0_2:
	ret;

}


// ===== COMPILED SASS (sm_100) =====

	.target	sm_100

	.elftype	@"ET_EXEC"


//--------------------- .note.nv.tkinfo           --------------------------
	.section	.note.nv.tkinfo,"",@"SHT_NOTE"
	.sectionflags	@"SHF_NOTE_NV_TKINFO"
	.tkinfo
        /*0018*/ 	.word	0x00000002
        /*0030*/ 	.string	""
        /*0030*/ 	.string	"ptxas"
        /*0030*/ 	.string	"Cuda compilation tools, release 13.0, V13.0.88"
        /*0030*/ 	.string	"Build cuda_13.0.r13.0/compiler.36424714_0"
        /*0030*/ 	.string	"-arch sm_100 -m 64 "



//--------------------- .note.nv.cuinfo           --------------------------
	.section	.note.nv.cuinfo,"",@"SHT_NOTE"
	.sectionflags	@"SHF_NOTE_NV_CUINFO"
        /*0018*/ 	.short	0x0002
        /*001a*/ 	.short	0x0064
        /*001c*/ 	.short	0x0082
	.zero		2


//--------------------- .nv.info                  --------------------------
	.section	.nv.info,"",@"SHT_CUDA_INFO"
	.align	4


	//----- nvinfo : EIATTR_REGCOUNT
	.align		4
        /*0000*/ 	.byte	0x04, 0x2f
        /*0002*/ 	.short	(.L_1 - .L_0)
	.align		4
.L_0:
        /*0004*/ 	.word	index@(_Z15predict_ratingsPfS_S_S_S_S_)
        /*0008*/ 	.word	0x00000020


	//----- nvinfo : EIATTR_FRAME_SIZE
	.align		4
.L_1:
        /*000c*/ 	.byte	0x04, 0x11
        /*000e*/ 	.short	(.L_3 - .L_2)
	.align		4
.L_2:
        /*0010*/ 	.word	index@(_Z15predict_ratingsPfS_S_S_S_S_)
        /*0014*/ 	.word	0x00000000


	//----- nvinfo : EIATTR_MIN_STACK_SIZE
	.align		4
.L_3:
        /*0018*/ 	.byte	0x04, 0x12
        /*001a*/ 	.short	(.L_5 - .L_4)
	.align		4
.L_4:
        /*001c*/ 	.word	index@(_Z15predict_ratingsPfS_S_S_S_S_)
        /*0020*/ 	.word	0x00000000
.L_5:


//--------------------- .nv.compat                --------------------------
	.section	.nv.compat,"",@"SHT_CUDA_COMPAT_INFO"
	.align	4
        /*0000*/ 	.byte	0x02, 0x09, 0x00, 0x00, 0x02, 0x02, 0x01, 0x00, 0x02, 0x05, 0x05, 0x00, 0x03, 0x07, 0x01, 0x01
        /*0010*/ 	.byte	0x02, 0x03, 0x00, 0x00, 0x02, 0x06, 0x01, 0x00, 0x04, 0x0b, 0x08, 0x00, 0x09, 0x00, 0x00, 0x00
        /*0020*/ 	.byte	0x00, 0x00, 0x00, 0x00


//--------------------- .nv.info._Z15predict_ratingsPfS_S_S_S_S_ --------------------------
	.section	.nv.info._Z15predict_ratingsPfS_S_S_S_S_,"",@"SHT_CUDA_INFO"
	.sectionflags	@""
	.align	4


	//----- nvinfo : EIATTR_CUDA_API_VERSION
	.align		4
        /*0000*/ 	.byte	0x04, 0x37
        /*0002*/ 	.short	(.L_7 - .L_6)
.L_6:
        /*0004*/ 	.word	0x00000082


	//----- nvinfo : EIATTR_KPARAM_INFO
	.align		4
.L_7:
        /*0008*/ 	.byte	0x04, 0x17
        /*000a*/ 	.short	(.L_9 - .L_8)
.L_8:
        /*000c*/ 	.word	0x00000000
        /*0010*/ 	.short	0x0005
        /*0012*/ 	.short	0x0028
        /*0014*/ 	.byte	0x00, 0xf5, 0x21, 0x00


	//----- nvinfo : EIATTR_KPARAM_INFO
	.align		4
.L_9:
        /*0018*/ 	.byte	0x04, 0x17
        /*001a*/ 	.short	(.L_11 - .L_10)
.L_10:
        /*001c*/ 	.word	0x00000000
        /*0020*/ 	.short	0x0004
        /*0022*/ 	.short	0x0020
        /*0024*/ 	.byte	0x00, 0xf5, 0x21, 0x00


	//----- nvinfo : EIATTR_KPARAM_INFO
	.align		4
.L_11:
        /*0028*/ 	.byte	0x04, 0x17
        /*002a*/ 	.short	(.L_13 - .L_12)
.L_12:
        /*002c*/ 	.word	0x00000000
        /*0030*/ 	.short	0x0003
        /*0032*/ 	.short	0x0018
        /*0034*/ 	.byte	0x00, 0xf5, 0x21, 0x00


	//----- nvinfo : EIATTR_KPARAM_INFO
	.align		4
.L_13:
        /*0038*/ 	.byte	0x04, 0x17
        /*003a*/ 	.short	(.L_15 - .L_14)
.L_14:
        /*003c*/ 	.word	0x00000000
        /*0040*/ 	.short	0x0002
        /*0042*/ 	.short	0x0010
        /*0044*/ 	.byte	0x00, 0xf5, 0x21, 0x00


	//----- nvinfo : EIATTR_KPARAM_INFO
	.align		4
.L_15:
        /*0048*/ 	.byte	0x04, 0x17
        /*004a*/ 	.short	(.L_17 - .L_16)
.L_16:
        /*004c*/ 	.word	0x00000000
        /*0050*/ 	.short	0x0001
        /*0052*/ 	.short	0x0008
        /*0054*/ 	.byte	0x00, 0xf5, 0x21, 0x00


	//----- nvinfo : EIATTR_KPARAM_INFO
	.align		4
.L_17:
        /*0058*/ 	.byte	0x04, 0x17
        /*005a*/ 	.short	(.L_19 - .L_18)
.L_18:
        /*005c*/ 	.word	0x00000000
        /*0060*/ 	.short	0x0000
        /*0062*/ 	.short	0x0000
        /*0064*/ 	.byte	0x00, 0xf5, 0x21, 0x00


	//----- nvinfo : EIATTR_SPARSE_MMA_MASK
	.align		4
.L_19:
        /*0068*/ 	.byte	0x03, 0x50
        /*006a*/ 	.short	0x0000


	//----- nvinfo : EIATTR_MAXREG_COUNT
	.align		4
        /*006c*/ 	.byte	0x03, 0x1b
        /*006e*/ 	.short	0x00ff


	//----- nvinfo : EIATTR_MERCURY_ISA_VERSION
	.align		4
        /*0070*/ 	.byte	0x03, 0x5f
        /*0072*/ 	.short	0x0101


	//----- nvinfo : EIATTR_VRC_CTA_INIT_COUNT
	.align		4
        /*0074*/ 	.byte	0x02, 0x4a
	.zero		1
	.zero		1


	//----- nvinfo : EIATTR_EXIT_INSTR_OFFSETS
	.align		4
        /*0078*/ 	.byte	0x04, 0x1c
        /*007a*/ 	.short	(.L_21 - .L_20)


	//   ....[0]....
.L_20:
        /*007c*/ 	.word	0x000000b0


	//   ....[1]....
        /*0080*/ 	.word	0x00000400


	//----- nvinfo : EIATTR_CBANK_PARAM_SIZE
	.align		4
.L_21:
        /*0084*/ 	.byte	0x03, 0x19
        /*0086*/ 	.short	0x0030


	//----- nvinfo : EIATTR_PARAM_CBANK
	.align		4
        /*0088*/ 	.byte	0x04, 0x0a
        /*008a*/ 	.short	(.L_23 - .L_22)
	.align		4
.L_22:
        /*008c*/ 	.word	index@(.nv.constant0._Z15predict_ratingsPfS_S_S_S_S_)
        /*0090*/ 	.short	0x0380
        /*0092*/ 	.short	0x0030


	//----- nvinfo : EIATTR_SW_WAR
	.align		4
.L_23:
        /*0094*/ 	.byte	0x04, 0x36
        /*0096*/ 	.short	(.L_25 - .L_24)
.L_24:
        /*0098*/ 	.word	0x00000008
.L_25:


//--------------------- .nv.callgraph             --------------------------
	.section	.nv.callgraph,"",@"SHT_CUDA_CALLGRAPH"
	.align	4
	.sectionentsize	8
	.align		4
        /*0000*/ 	.word	0x00000000
	.align		4
        /*0004*/ 	.word	0xffffffff
	.align		4
        /*0008*/ 	.word	0x00000000
	.align		4
        /*000c*/ 	.word	0xfffffffe
	.align		4
        /*0010*/ 	.word	0x00000000
	.align		4
        /*0014*/ 	.word	0xfffffffd
	.align		4
        /*0018*/ 	.word	0x00000000
	.align		4
        /*001c*/ 	.word	0xfffffffc


//--------------------- .text._Z15predict_ratingsPfS_S_S_S_S_ --------------------------
	.section	.text._Z15predict_ratingsPfS_S_S_S_S_,"ax",@progbits
	.align	128
        .global         _Z15predict_ratingsPfS_S_S_S_S_
        .type           _Z15predict_ratingsPfS_S_S_S_S_,@function
        .size           _Z15predict_ratingsPfS_S_S_S_S_,(.L_x_1 - _Z15predict_ratingsPfS_S_S_S_S_)
        .other          _Z15predict_ratingsPfS_S_S_S_S_,@"STO_CUDA_ENTRY STV_DEFAULT"
_Z15predict_ratingsPfS_S_S_S_S_:
.text._Z15predict_ratingsPfS_S_S_S_S_:
[----:B------:R-:W-:Y:S01]  /*0000*/  LDC R1, c[0x0][0x37c] ;  /* 0x0000df00ff017b82 */ /* 0x000fe20000000800 */
[----:B------:R-:W0:Y:S07]  /*0010*/  S2R R3, SR_TID.Y ;  /* 0x0000000000037919 */ /* 0x000e2e0000002200 */
[----:B------:R-:W1:Y:S01]  /*0020*/  LDC R9, c[0x0][0x360] ;  /* 0x0000d800ff097b82 */ /* 0x000e620000000800 */
[----:B------:R-:W1:Y:S07]  /*0030*/  S2R R0, SR_TID.X ;  /* 0x0000000000007919 */ /* 0x000e6e0000002100 */
[----:B------:R-:W0:Y:S08]  /*0040*/  S2UR UR5, SR_CTAID.Y ;  /* 0x00000000000579c3 */ /* 0x000e300000002600 */
[----:B------:R-:W0:Y:S08]  /*0050*/  LDC R8, c[0x0][0x364] ;  /* 0x0000d900ff087b82 */ /* 0x000e300000000800 */
[----:B------:R-:W1:Y:S01]  /*0060*/  S2UR UR4, SR_CTAID.X ;  /* 0x00000000000479c3 */ /* 0x000e620000002500 */
[----:B0-----:R-:W-:-:S05]  /*0070*/  IMAD R8, R8, UR5, R3 ;  /* 0x0000000508087c24 */ /* 0x001fca000f8e0203 */
[----:B------:R-:W-:Y:S01]  /*0080*/  ISETP.GT.U32.AND P0, PT, R8, 0x691, PT ;  /* 0x000006910800780c */ /* 0x000fe20003f04070 */
[----:B-1----:R-:W-:-:S05]  /*0090*/  IMAD R9, R9, UR4, R0 ;  /* 0x0000000409097c24 */ /* 0x002fca000f8e0200 */
[----:B------:R-:W-:-:S13]  /*00a0*/  ISETP.GT.OR P0, PT, R9, 0x3ae, P0 ;  /* 0x000003ae0900780c */ /* 0x000fda0000704670 */
[----:B------:R-:W-:Y:S05]  /*00b0*/  @P0 EXIT ;  /* 0x000000000000094d */ /* 0x000fea0003800000 */
[----:B------:R-:W0:Y:S01]  /*00c0*/  LDC.64 R10, c[0x0][0x3a0] ;  /* 0x0000e800ff0a7b82 */ /* 0x000e220000000a00 */
[----:B------:R-:W1:Y:S07]  /*00d0*/  LDCU.64 UR4, c[0x0][0x358] ;  /* 0x00006b00ff0477ac */ /* 0x000e6e0008000a00 */
[----:B------:R-:W2:Y:S08]  /*00e0*/  LDC.64 R12, c[0x0][0x390] ;  /* 0x0000e400ff0c7b82 */ /* 0x000eb00000000a00 */
[----:B------:R-:W3:Y:S08]  /*00f0*/  LDC.64 R24, c[0x0][0x398] ;  /* 0x0000e600ff187b82 */ /* 0x000ef00000000a00 */
[----:B------:R-:W4:Y:S01]  /*0100*/  LDC.64 R2, c[0x0][0x380] ;  /* 0x0000e000ff027b82 */ /* 0x000f220000000a00 */
[----:B0-----:R-:W-:-:S07]  /*0110*/  IMAD.WIDE R10, R9, 0x4, R10 ;  /* 0x00000004090a7825 */ /* 0x001fce00078e020a */
[----:B------:R-:W0:Y:S01]  /*0120*/  LDC.64 R4, c[0x0][0x388] ;  /* 0x0000e200ff047b82 */ /* 0x000e220000000a00 */
[C---:B--2---:R-:W-:Y:S01]  /*0130*/  IMAD.WIDE R12, R9.reuse, 0x4, R12 ;  /* 0x00000004090c7825 */ /* 0x044fe200078e020c */
[----:B-1----:R-:W2:Y:S03]  /*0140*/  LDG.E R6, desc[UR4][R10.64] ;  /* 0x000000040a067981 */ /* 0x002ea6000c1e1900 */
[----:B------:R-:W-:Y:S01]  /*0150*/  IMAD R17, R9, 0xa, RZ ;  /* 0x0000000a09117824 */ /* 0x000fe200078e02ff */
[----:B------:R-:W2:Y:S01]  /*0160*/  LDG.E R7, desc[UR4][R12.64] ;  /* 0x000000040c077981 */ /* 0x000ea2000c1e1900 */
[C---:B------:R-:W-:Y:S02]  /*0170*/  IMAD R15, R8.reuse, 0xa, RZ ;  /* 0x0000000a080f7824 */ /* 0x040fe400078e02ff */
[----:B---3--:R-:W-:-:S05]  /*0180*/  IMAD.WIDE.U32 R24, R8, 0x4, R24 ;  /* 0x0000000408187825 */ /* 0x008fca00078e0018 */
[----:B------:R-:W3:Y:S01]  /*0190*/  LDG.E R16, desc[UR4][R24.64] ;  /* 0x0000000418107981 */ /* 0x000ee2000c1e1900 */
[----:B----4-:R-:W-:-:S05]  /*01a0*/  IMAD.WIDE R2, R17, 0x4, R2 ;  /* 0x0000000411027825 */ /* 0x010fca00078e0202 */
[----:B------:R-:W4:Y:S01]  /*01b0*/  LDG.E R18, desc[UR4][R2.64] ;  /* 0x0000000402127981 */ /* 0x000f22000c1e1900 */
[----:B0-----:R-:W-:-:S03]  /*01c0*/  IMAD.WIDE.U32 R4, R15, 0x4, R4 ;  /* 0x000000040f047825 */ /* 0x001fc600078e0004 */
[----:B------:R-:W5:Y:S04]  /*01d0*/  LDG.E R22, desc[UR4][R2.64+0x4] ;  /* 0x0000040402167981 */ /* 0x000f68000c1e1900 */
[----:B------:R-:W4:Y:S04]  /*01e0*/  LDG.E R19, desc[UR4][R4.64] ;  /* 0x0000000404137981 */ /* 0x000f28000c1e1900 */
[----:B------:R-:W5:Y:S04]  /*01f0*/  LDG.E R23, desc[UR4][R4.64+0x4] ;  /* 0x0000040404177981 */ /* 0x000f68000c1e1900 */
        /* <DEDUP_REMOVED lines=15> */
[----:B------:R-:W5:Y:S01]  /*02f0*/  LDG.E R28, desc[UR4][R4.64+0x24] ;  /* 0x00002404041c7981 */ /* 0x000f62000c1e1900 */
[----:B------:R-:W-:-:S02]  /*0300*/  IMAD R9, R9, 0x692, R8 ;  /* 0x0000069209097824 */ /* 0x000fc400078e0208 */
[----:B--2---:R-:W-:-:S04]  /*0310*/  FADD R7, R6, R7 ;  /* 0x0000000706077221 */ /* 0x004fc80000000000 */
[----:B---3--:R-:W-:-:S04]  /*0320*/  FADD R7, R7, R16 ;  /* 0x0000001007077221 */ /* 0x008fc80000000000 */
[----:B----4-:R-:W-:-:S04]  /*0330*/  FFMA R7, R18, R19, R7 ;  /* 0x0000001312077223 */ /* 0x010fc80000000007 */
[----:B-----5:R-:W-:-:S04]  /*0340*/  FFMA R7, R22, R23, R7 ;  /* 0x0000001716077223 */ /* 0x020fc80000000007 */
[----:B------:R-:W-:Y:S02]  /*0350*/  FFMA R20, R20, R21, R7 ;  /* 0x0000001514147223 */ /* 0x000fe40000000007 */
[----:B------:R-:W0:Y:S02]  /*0360*/  LDC.64 R6, c[0x0][0x3a8] ;  /* 0x0000ea00ff067b82 */ /* 0x000e240000000a00 */
[----:B------:R-:W-:-:S04]  /*0370*/  FFMA R17, R17, R0, R20 ;  /* 0x0000000011117223 */ /* 0x000fc80000000014 */
[----:B------:R-:W-:-:S04]  /*0380*/  FFMA R15, R14, R15, R17 ;  /* 0x0000000f0e0f7223 */ /* 0x000fc80000000011 */
[----:B------:R-:W-:-:S04]  /*0390*/  FFMA R13, R12, R13, R15 ;  /* 0x0000000d0c0d7223 */ /* 0x000fc8000000000f */
[----:B------:R-:W-:-:S04]  /*03a0*/  FFMA R11, R10, R11, R13 ;  /* 0x0000000b0a0b7223 */ /* 0x000fc8000000000d */
[----:B------:R-:W-:Y:S01]  /*03b0*/  FFMA R11, R24, R25, R11 ;  /* 0x00000019180b7223 */ /* 0x000fe2000000000b */
[----:B0-----:R-:W-:-:S04]  /*03c0*/  IMAD.WIDE R6, R9, 0x4, R6 ;  /* 0x0000000409067825 */ /* 0x001fc800078e0206 */
[----:B------:R-:W-:-:S04]  /*03d0*/  FFMA R26, R26, R29, R11 ;  /* 0x0000001d1a1a7223 */ /* 0x000fc8000000000b */
[----:B------:R-:W-:-:S05]  /*03e0*/  FFMA R27, R27, R28, R26 ;  /* 0x0000001c1b1b7223 */ /* 0x000fca000000001a */
[----:B------:R-:W-:Y:S01]  /*03f0*/  STG.E desc[UR4][R6.64], R27 ;  /* 0x0000001b06007986 */ /* 0x000fe2000c101904 */
[----:B------:R-:W-:Y:S05]  /*0400*/  EXIT ;  /* 0x000000000000794d */ /* 0x000fea0003800000 */
.L_x_0:
[----:B------:R-:W-:-:S00]  /*0410*/  BRA `(.L_x_0) ;  /* 0xfffffffc00fc7947 */ /* 0x000fc0000383ffff */
[----:B------:R-:W-:-:S00]  /*0420*/  NOP ;  /* 0x0000000000007918 */ /* 0x000fc00000000000 */
        /* <DEDUP_REMOVED lines=13> */
.L_x_1:


//--------------------- .nv.shared.reserved.0     --------------------------
	.section	.nv.shared.reserved.0,"aw",@nobits
	.weak		__nv_reservedSMEM_offset_0_alias
	.size		__nv_reservedSMEM_offset_0_alias, 0, 64
	.other		__nv_reservedSMEM_offset_0_alias,@"STO_CUDA_RESERVED_SHARED STV_DEFAULT"
__nv_reservedSMEM_offset_0_alias:
	.zero		0
	.zero		64


//--------------------- .nv.constant0._Z15predict_ratingsPfS_S_S_S_S_ --------------------------
	.section	.nv.constant0._Z15predict_ratingsPfS_S_S_S_S_,"a",@progbits
	.sectionflags	@""
	.align	4
.nv.constant0._Z15predict_ratingsPfS_S_S_S_S_:
	.zero		944


//--------------------- SYMBOLS --------------------------

	.type		.nv.reservedSmem.offset0,@object
	.size		.nv.reservedSmem.offset0,0x4
